//
// Generated by NVIDIA NVVM Compiler
//
// Compiler Build ID: CL-36424714
// Cuda compilation tools, release 13.0, V13.0.88
// Based on NVVM 20.0.0
//

.version 9.0
.target sm_100
.address_size 64

	// .globl	doublify
.global .align 4 .b8 precalc_xorwow_matrix[102400];
.global .align 4 .b8 precalc_xorwow_offset_matrix[102400];
.global .align 4 .b8 mrg32k3aM1[2304];
.global .align 4 .b8 mrg32k3aM2[2304];
.global .align 4 .b8 mrg32k3aM1SubSeq[2016];
.global .align 4 .b8 mrg32k3aM2SubSeq[2016];
.global .align 4 .b8 mrg32k3aM1Seq[2304];
.global .align 4 .b8 mrg32k3aM2Seq[2304];
.const .align 8 .b8 __cr_lgamma_table[72];

.visible .entry doublify(
	.param .u64 .ptr .align 1 doublify_param_0
)
{
	.reg .b32 	%r<5>;
	.reg .b32 	%f<3>;
	.reg .b64 	%rd<5>;

	ld.param.u64 	%rd1, [doublify_param_0];
	cvta.to.global.u64 	%rd2, %rd1;
	mov.u32 	%r1, %tid.x;
	mov.u32 	%r2, %tid.y;
	shl.b32 	%r3, %r2, 2;
	add.s32 	%r4, %r3, %r1;
	mul.wide.u32 	%rd3, %r4, 4;
	add.s64 	%rd4, %rd2, %rd3;
	ld.global.f32 	%f1, [%rd4];
	add.f32 	%f2, %f1, %f1;
	st.global.f32 	[%rd4], %f2;
	ret;

}
	// .globl	initCurand
.visible .entry initCurand(
	.param .u64 .ptr .align 1 initCurand_param_0,
	.param .u32 initCurand_param_1,
	.param .u32 initCurand_param_2
)
{


	ret;

}


// ===== COMPILED SASS (sm_100) =====

	.target	sm_100

	.elftype	@"ET_EXEC"


//--------------------- .note.nv.tkinfo           --------------------------
	.section	.note.nv.tkinfo,"",@"SHT_NOTE"
	.sectionflags	@"SHF_NOTE_NV_TKINFO"
	.tkinfo
        /*0018*/ 	.word	0x00000002
        /*0030*/ 	.string	""
        /*0030*/ 	.string	"ptxas"
        /*0030*/ 	.string	"Cuda compilation tools, release 13.0, V13.0.88"
        /*0030*/ 	.string	"Build cuda_13.0.r13.0/compiler.36424714_0"
        /*0030*/ 	.string	"-arch sm_100 -m 64 "



//--------------------- .note.nv.cuinfo           --------------------------
	.section	.note.nv.cuinfo,"",@"SHT_NOTE"
	.sectionflags	@"SHF_NOTE_NV_CUINFO"
        /*0018*/ 	.short	0x0002
        /*001a*/ 	.short	0x0064
        /*001c*/ 	.short	0x0082
	.zero		2


//--------------------- .nv.info                  --------------------------
	.section	.nv.info,"",@"SHT_CUDA_INFO"
	.align	4


	//----- nvinfo : EIATTR_REGCOUNT
	.align		4
        /*0000*/ 	.byte	0x04, 0x2f
        /*0002*/ 	.short	(.L_10 - .L_9)
	.align		4
.L_9:
        /*0004*/ 	.word	index@(doublify)
        /*0008*/ 	.word	0x00000008


	//----- nvinfo : EIATTR_FRAME_SIZE
	.align		4
.L_10:
        /*000c*/ 	.byte	0x04, 0x11
        /*000e*/ 	.short	(.L_12 - .L_11)
	.align		4
.L_11:
        /*0010*/ 	.word	index@(doublify)
        /*0014*/ 	.word	0x00000000


	//----- nvinfo : EIATTR_REGCOUNT
	.align		4
.L_12:
        /*0018*/ 	.byte	0x04, 0x2f
        /*001a*/ 	.short	(.L_14 - .L_13)
	.align		4
.L_13:
        /*001c*/ 	.word	index@(initCurand)
        /*0020*/ 	.word	0x00000004


	//----- nvinfo : EIATTR_FRAME_SIZE
	.align		4
.L_14:
        /*0024*/ 	.byte	0x04, 0x11
        /*0026*/ 	.short	(.L_16 - .L_15)
	.align		4
.L_15:
        /*0028*/ 	.word	index@(initCurand)
        /*002c*/ 	.word	0x00000000


	//----- nvinfo : EIATTR_MIN_STACK_SIZE
	.align		4
.L_16:
        /*0030*/ 	.byte	0x04, 0x12
        /*0032*/ 	.short	(.L_18 - .L_17)
	.align		4
.L_17:
        /*0034*/ 	.word	index@(initCurand)
        /*0038*/ 	.word	0x00000000


	//----- nvinfo : EIATTR_MIN_STACK_SIZE
	.align		4
.L_18:
        /*003c*/ 	.byte	0x04, 0x12
        /*003e*/ 	.short	(.L_20 - .L_19)
	.align		4
.L_19:
        /*0040*/ 	.word	index@(doublify)
        /*0044*/ 	.word	0x00000000
.L_20:


//--------------------- .nv.compat                --------------------------
	.section	.nv.compat,"",@"SHT_CUDA_COMPAT_INFO"
	.align	4
        /*0000*/ 	.byte	0x02, 0x09, 0x00, 0x00, 0x02, 0x02, 0x01, 0x00, 0x02, 0x05, 0x05, 0x00, 0x03, 0x07, 0x01, 0x01
        /*0010*/ 	.byte	0x02, 0x03, 0x00, 0x00, 0x02, 0x06, 0x01, 0x00, 0x04, 0x0b, 0x08, 0x00, 0x09, 0x00, 0x00, 0x00
        /*0020*/ 	.byte	0x00, 0x00, 0x00, 0x00


//--------------------- .nv.info.initCurand       --------------------------
	.section	.nv.info.initCurand,"",@"SHT_CUDA_INFO"
	.sectionflags	@""
	.align	4


	//----- nvinfo : EIATTR_CUDA_API_VERSION
	.align		4
        /*0000*/ 	.byte	0x04, 0x37
        /*0002*/ 	.short	(.L_22 - .L_21)
.L_21:
        /*0004*/ 	.word	0x00000082


	//----- nvinfo : EIATTR_KPARAM_INFO
	.align		4
.L_22:
        /*0008*/ 	.byte	0x04, 0x17
        /*000a*/ 	.short	(.L_24 - .L_23)
.L_23:
        /*000c*/ 	.word	0x00000000
        /*0010*/ 	.short	0x0002
        /*0012*/ 	.short	0x000c
        /*0014*/ 	.byte	0x00, 0xf0, 0x11, 0x00


	//----- nvinfo : EIATTR_KPARAM_INFO
	.align		4
.L_24:
        /*0018*/ 	.byte	0x04, 0x17
        /*001a*/ 	.short	(.L_26 - .L_25)
.L_25:
        /*001c*/ 	.word	0x00000000
        /*0020*/ 	.short	0x0001
        /*0022*/ 	.short	0x0008
        /*0024*/ 	.byte	0x00, 0xf0, 0x11, 0x00


	//----- nvinfo : EIATTR_KPARAM_INFO
	.align		4
.L_26:
        /*0028*/ 	.byte	0x04, 0x17
        /*002a*/ 	.short	(.L_28 - .L_27)
.L_27:
        /*002c*/ 	.word	0x00000000
        /*0030*/ 	.short	0x0000
        /*0032*/ 	.short	0x0000
        /*0034*/ 	.byte	0x00, 0xf5, 0x21, 0x00


	//----- nvinfo : EIATTR_SPARSE_MMA_MASK
	.align		4
.L_28:
        /*0038*/ 	.byte	0x03, 0x50
        /*003a*/ 	.short	0x0000


	//----- nvinfo : EIATTR_MAXREG_COUNT
	.align		4
        /*003c*/ 	.byte	0x03, 0x1b
        /*003e*/ 	.short	0x00ff


	//----- nvinfo : EIATTR_MERCURY_ISA_VERSION
	.align		4
        /*0040*/ 	.byte	0x03, 0x5f
        /*0042*/ 	.short	0x0101


	//----- nvinfo : EIATTR_VRC_CTA_INIT_COUNT
	.align		4
        /*0044*/ 	.byte	0x02, 0x4a
	.zero		1
	.zero		1


	//----- nvinfo : EIATTR_EXIT_INSTR_OFFSETS
	.align		4
        /*0048*/ 	.byte	0x04, 0x1c
        /*004a*/ 	.short	(.L_30 - .L_29)


	//   ....[0]....
.L_29:
        /*004c*/ 	.word	0x00000010


	//----- nvinfo : EIATTR_CBANK_PARAM_SIZE
	.align		4
.L_30:
        /*0050*/ 	.byte	0x03, 0x19
        /*0052*/ 	.short	0x0010


	//----- nvinfo : EIATTR_PARAM_CBANK
	.align		4
        /*0054*/ 	.byte	0x04, 0x0a
        /*0056*/ 	.short	(.L_32 - .L_31)
	.align		4
.L_31:
        /*0058*/ 	.word	index@(.nv.constant0.initCurand)
        /*005c*/ 	.short	0x0380
        /*005e*/ 	.short	0x0010


	//----- nvinfo : EIATTR_SW_WAR
	.align		4
.L_32:
        /*0060*/ 	.byte	0x04, 0x36
        /*0062*/ 	.short	(.L_34 - .L_33)
.L_33:
        /*0064*/ 	.word	0x00000008
.L_34:


//--------------------- .nv.info.doublify         --------------------------
	.section	.nv.info.doublify,"",@"SHT_CUDA_INFO"
	.sectionflags	@""
	.align	4


	//----- nvinfo : EIATTR_CUDA_API_VERSION
	.align		4
        /*0000*/ 	.byte	0x04, 0x37
        /*0002*/ 	.short	(.L_36 - .L_35)
.L_35:
        /*0004*/ 	.word	0x00000082


	//----- nvinfo : EIATTR_KPARAM_INFO
	.align		4
.L_36:
        /*0008*/ 	.byte	0x04, 0x17
        /*000a*/ 	.short	(.L_38 - .L_37)
.L_37:
        /*000c*/ 	.word	0x00000000
        /*0010*/ 	.short	0x0000
        /*0012*/ 	.short	0x0000
        /*0014*/ 	.byte	0x00, 0xf5, 0x21, 0x00


	//----- nvinfo : EIATTR_SPARSE_MMA_MASK
	.align		4
.L_38:
        /*0018*/ 	.byte	0x03, 0x50
        /*001a*/ 	.short	0x0000


	//----- nvinfo : EIATTR_MAXREG_COUNT
	.align		4
        /*001c*/ 	.byte	0x03, 0x1b
        /*001e*/ 	.short	0x00ff


	//----- nvinfo : EIATTR_MERCURY_ISA_VERSION
	.align		4
        /*0020*/ 	.byte	0x03, 0x5f
        /*0022*/ 	.short	0x0101


	//----- nvinfo : EIATTR_VRC_CTA_INIT_COUNT
	.align		4
        /*0024*/ 	.byte	0x02, 0x4a
	.zero		1
	.zero		1


	//----- nvinfo : EIATTR_EXIT_INSTR_OFFSETS
	.align		4
        /*0028*/ 	.byte	0x04, 0x1c
        /*002a*/ 	.short	(.L_40 - .L_39)


	//   ....[0]....
.L_39:
        /*002c*/ 	.word	0x000000a0


	//----- nvinfo : EIATTR_CBANK_PARAM_SIZE
	.align		4
.L_40:
        /*0030*/ 	.byte	0x03, 0x19
        /*0032*/ 	.short	0x0008


	//----- nvinfo : EIATTR_PARAM_CBANK
	.align		4
        /*0034*/ 	.byte	0x04, 0x0a
        /*0036*/ 	.short	(.L_42 - .L_41)
	.align		4
.L_41:
        /*0038*/ 	.word	index@(.nv.constant0.doublify)
        /*003c*/ 	.short	0x0380
        /*003e*/ 	.short	0x0008


	//----- nvinfo : EIATTR_SW_WAR
	.align		4
.L_42:
        /*0040*/ 	.byte	0x04, 0x36
        /*0042*/ 	.short	(.L_44 - .L_43)
.L_43:
        /*0044*/ 	.word	0x00000008
.L_44:


//--------------------- .nv.callgraph             --------------------------
	.section	.nv.callgraph,"",@"SHT_CUDA_CALLGRAPH"
	.align	4
	.sectionentsize	8
	.align		4
        /*0000*/ 	.word	0x00000000
	.align		4
        /*0004*/ 	.word	0xffffffff
	.align		4
        /*0008*/ 	.word	0x00000000
	.align		4
        /*000c*/ 	.word	0xfffffffe
	.align		4
        /*0010*/ 	.word	0x00000000
	.align		4
        /*0014*/ 	.word	0xfffffffd
	.align		4
        /*0018*/ 	.word	0x00000000
	.align		4
        /*001c*/ 	.word	0xfffffffc


//--------------------- .nv.constant4             --------------------------
	.section	.nv.constant4,"a",@progbits
	.align	8
	.align		8
.nv.constant4:
        /*0000*/ 	.dword	precalc_xorwow_matrix
	.align		8
        /*0008*/ 	.dword	precalc_xorwow_offset_matrix
	.align		8
        /*0010*/ 	.dword	mrg32k3aM1
	.align		8
        /*0018*/ 	.dword	mrg32k3aM2
	.align		8
        /*0020*/ 	.dword	mrg32k3aM1SubSeq
	.align		8
        /*0028*/ 	.dword	mrg32k3aM2SubSeq
	.align		8
        /*0030*/ 	.dword	mrg32k3aM1Seq
	.align		8
        /*0038*/ 	.dword	mrg32k3aM2Seq


//--------------------- .nv.constant3             --------------------------
	.section	.nv.constant3,"a",@progbits
	.align	8
.nv.constant3:
	.type		__cr_lgamma_table,@object
	.size		__cr_lgamma_table,(.L_8 - __cr_lgamma_table)
__cr_lgamma_table:
        /*0000*/ 	.byte	0x00, 0x00, 0x00, 0x00, 0x00, 0x00, 0x00, 0x00, 0x00, 0x00, 0x00, 0x00, 0x00, 0x00, 0x00, 0x00
        /*0010*/ 	.byte	0xef, 0x39, 0xfa, 0xfe, 0x42, 0x2e, 0xe6, 0x3f, 0x02, 0x20, 0x2a, 0xfa, 0x0b, 0xab, 0xfc, 0x3f
        /*0020*/ 	.byte	0xf9, 0x2c, 0x92, 0x7c, 0xa7, 0x6c, 0x09, 0x40, 0xc9, 0x79, 0x44, 0x3c, 0x64, 0x26, 0x13, 0x40
        /*0030*/ 	.byte	0xca, 0x01, 0xcf, 0x3a, 0x27, 0x51, 0x1a, 0x40, 0x30, 0xcc, 0x2d, 0xf3, 0xe1, 0x0c, 0x21, 0x40
        /*0040*/ 	.byte	0x0d, 0xb7, 0xfc, 0x82, 0x8e, 0x35, 0x25, 0x40
.L_8:


//--------------------- .text.initCurand          --------------------------
	.section	.text.initCurand,"ax",@progbits
	.align	128
        .global         initCurand
        .type           initCurand,@function
        .size           initCurand,(.L_x_2 - initCurand)
        .other          initCurand,@"STO_CUDA_ENTRY STV_DEFAULT"
initCurand:
.text.initCurand:
[----:B------:R-:W-:Y:S01]  /*0000*/  LDC R1, c[0x0][0x37c] ;  /* 0x0000df00ff017b82 */ /* 0x000fe20000000800 */
[----:B------:R-:W-:Y:S05]  /*0010*/  EXIT ;  /* 0x000000000000794d */ /* 0x000fea0003800000 */
.L_x_0:
[----:B------:R-:W-:-:S00]  /*0020*/  BRA `(.L_x_0) ;  /* 0xfffffffc00fc7947 */ /* 0x000fc0000383ffff */
[----:B------:R-:W-:-:S00]  /*0030*/  NOP ;  /* 0x0000000000007918 */ /* 0x000fc00000000000 */
        /* <DEDUP_REMOVED lines=12> */
.L_x_2:


//--------------------- .text.doublify            --------------------------
	.section	.text.doublify,"ax",@progbits
	.align	128
        .global         doublify
        .type           doublify,@function
        .size           doublify,(.L_x_3 - doublify)
        .other          doublify,@"STO_CUDA_ENTRY STV_DEFAULT"
doublify:
.text.doublify:
[----:B------:R-:W-:Y:S01]  /*0000*/  LDC R1, c[0x0][0x37c] ;  /* 0x0000df00ff017b82 */ /* 0x000fe20000000800 */
[----:B------:R-:W0:Y:S07]  /*0010*/  S2R R5, SR_TID.X ;  /* 0x0000000000057919 */ /* 0x000e2e0000002100 */
[----:B------:R-:W1:Y:S01]  /*0020*/  LDC.64 R2, c[0x0][0x380] ;  /* 0x0000e000ff027b82 */ /* 0x000e620000000a00 */
[----:B------:R-:W2:Y:S01]  /*0030*/  LDCU.64 UR4, c[0x0][0x358] ;  /* 0x00006b00ff0477ac */ /* 0x000ea20008000a00 */
[----:B------:R-:W0:Y:S02]  /*0040*/  S2R R0, SR_TID.Y ;  /* 0x0000000000007919 */ /* 0x000e240000002200 */
[----:B0-----:R-:W-:-:S05]  /*0050*/  LEA R5, R0, R5, 0x2 ;  /* 0x0000000500057211 */ /* 0x001fca00078e10ff */
[----:B-1----:R-:W-:-:S05]  /*0060*/  IMAD.WIDE.U32 R2, R5, 0x4, R2 ;  /* 0x0000000405027825 */ /* 0x002fca00078e0002 */
[----:B--2---:R-:W2:Y:S02]  /*0070*/  LDG.E R0, desc[UR4][R2.64] ;  /* 0x0000000402007981 */ /* 0x004ea4000c1e1900 */
[----:B--2---:R-:W-:-:S05]  /*0080*/  FADD R5, R0, R0 ;  /* 0x0000000000057221 */ /* 0x004fca0000000000 */
[----:B------:R-:W-:Y:S01]  /*0090*/  STG.E desc[UR4][R2.64], R5 ;  /* 0x0000000502007986 */ /* 0x000fe2000c101904 */
[----:B------:R-:W-:Y:S05]  /*00a0*/  EXIT ;  /* 0x000000000000794d */ /* 0x000fea0003800000 */
.L_x_1:
        /* <DEDUP_REMOVED lines=13> */
.L_x_3:


//--------------------- .nv.global.init           --------------------------
	.section	.nv.global.init,"aw",@progbits
	.align	4
.nv.global.init:
	.type		mrg32k3aM1SubSeq,@object
	.size		mrg32k3aM1SubSeq,(mrg32k3aM2SubSeq - mrg32k3aM1SubSeq)
mrg32k3aM1SubSeq:
        /*0000*/ 	.byte	0x0b, 0xcc, 0xee, 0x04, 0x73, 0x29, 0x8b, 0x6f, 0xf6, 0x53, 0x03, 0xf6, 0x23, 0xf6, 0xea, 0xda
        /* <DEDUP_REMOVED lines=125> */
	.type		mrg32k3aM2SubSeq,@object
	.size		mrg32k3aM2SubSeq,(mrg32k3aM1 - mrg32k3aM2SubSeq)
mrg32k3aM2SubSeq:
        /* <DEDUP_REMOVED lines=126> */
	.type		mrg32k3aM1,@object
	.size		mrg32k3aM1,(mrg32k3aM1Seq - mrg32k3aM1)
mrg32k3aM1:
        /* <DEDUP_REMOVED lines=144> */
	.type		mrg32k3aM1Seq,@object
	.size		mrg32k3aM1Seq,(mrg32k3aM2 - mrg32k3aM1Seq)
mrg32k3aM1Seq:
        /* <DEDUP_REMOVED lines=144> */
	.type		mrg32k3aM2,@object
	.size		mrg32k3aM2,(mrg32k3aM2Seq - mrg32k3aM2)
mrg32k3aM2:
        /* <DEDUP_REMOVED lines=144> */
	.type		mrg32k3aM2Seq,@object
	.size		mrg32k3aM2Seq,(precalc_xorwow_matrix - mrg32k3aM2Seq)
mrg32k3aM2Seq:
        /* <DEDUP_REMOVED lines=144> */
	.type		precalc_xorwow_matrix,@object
	.size		precalc_xorwow_matrix,(precalc_xorwow_offset_matrix - precalc_xorwow_matrix)
precalc_xorwow_matrix:
        /* <DEDUP_REMOVED lines=6400> */
	.type		precalc_xorwow_offset_matrix,@object
	.size		precalc_xorwow_offset_matrix,(.L_1 - precalc_xorwow_offset_matrix)
precalc_xorwow_offset_matrix:
        /* <DEDUP_REMOVED lines=6400> */
.L_1:


//--------------------- .nv.shared.reserved.0     --------------------------
	.section	.nv.shared.reserved.0,"aw",@nobits
	.weak		__nv_reservedSMEM_offset_0_alias
	.size		__nv_reservedSMEM_offset_0_alias, 0, 64
	.other		__nv_reservedSMEM_offset_0_alias,@"STO_CUDA_RESERVED_SHARED STV_DEFAULT"
__nv_reservedSMEM_offset_0_alias:
	.zero		0
	.zero		64


//--------------------- .nv.constant0.initCurand  --------------------------
	.section	.nv.constant0.initCurand,"a",@progbits
	.sectionflags	@""
	.align	4
.nv.constant0.initCurand:
	.zero		912


//--------------------- .nv.constant0.doublify    --------------------------
	.section	.nv.constant0.doublify,"a",@progbits
	.sectionflags	@""
	.align	4
.nv.constant0.doublify:
	.zero		904


//--------------------- SYMBOLS --------------------------

	.type		.nv.reservedSmem.offset0,@object
	.size		.nv.reservedSmem.offset0,0x4
